//
// Generated by NVIDIA NVVM Compiler
//
// Compiler Build ID: CL-36424714
// Cuda compilation tools, release 13.0, V13.0.88
// Based on NVVM 20.0.0
//

.version 9.0
.target sm_100
.address_size 64

	// .globl	default_function_kernel

.visible .entry default_function_kernel(
	.param .u64 .ptr .align 1 default_function_kernel_param_0,
	.param .u64 .ptr .align 1 default_function_kernel_param_1
)
{
	.reg .pred 	%p<4>;
	.reg .b32 	%r<13>;
	.reg .b32 	%f<48>;
	.reg .b64 	%rd<13>;

	ld.param.u64 	%rd7, [default_function_kernel_param_0];
	ld.param.u64 	%rd6, [default_function_kernel_param_1];
	cvta.to.global.u64 	%rd8, %rd7;
	add.s64 	%rd1, %rd8, 40;
	mov.b32 	%r10, 0;
	mov.f32 	%f47, 0f7F7FFFFD;
$L__BB0_1:
	mul.wide.u32 	%rd9, %r10, 18000;
	add.s64 	%rd2, %rd1, %rd9;
	mov.b32 	%r11, 0;
$L__BB0_2:
	mul.wide.u32 	%rd10, %r11, 1200;
	add.s64 	%rd12, %rd2, %rd10;
	mov.b32 	%r12, 0;
$L__BB0_3:
	ld.global.nc.f32 	%f6, [%rd12+-40];
	min.f32 	%f7, %f47, %f6;
	ld.global.nc.f32 	%f8, [%rd12+-36];
	min.f32 	%f9, %f7, %f8;
	ld.global.nc.f32 	%f10, [%rd12+-32];
	min.f32 	%f11, %f9, %f10;
	ld.global.nc.f32 	%f12, [%rd12+-28];
	min.f32 	%f13, %f11, %f12;
	ld.global.nc.f32 	%f14, [%rd12+-24];
	min.f32 	%f15, %f13, %f14;
	ld.global.nc.f32 	%f16, [%rd12+-20];
	min.f32 	%f17, %f15, %f16;
	ld.global.nc.f32 	%f18, [%rd12+-16];
	min.f32 	%f19, %f17, %f18;
	ld.global.nc.f32 	%f20, [%rd12+-12];
	min.f32 	%f21, %f19, %f20;
	ld.global.nc.f32 	%f22, [%rd12+-8];
	min.f32 	%f23, %f21, %f22;
	ld.global.nc.f32 	%f24, [%rd12+-4];
	min.f32 	%f25, %f23, %f24;
	ld.global.nc.f32 	%f26, [%rd12];
	min.f32 	%f27, %f25, %f26;
	ld.global.nc.f32 	%f28, [%rd12+4];
	min.f32 	%f29, %f27, %f28;
	ld.global.nc.f32 	%f30, [%rd12+8];
	min.f32 	%f31, %f29, %f30;
	ld.global.nc.f32 	%f32, [%rd12+12];
	min.f32 	%f33, %f31, %f32;
	ld.global.nc.f32 	%f34, [%rd12+16];
	min.f32 	%f35, %f33, %f34;
	ld.global.nc.f32 	%f36, [%rd12+20];
	min.f32 	%f37, %f35, %f36;
	ld.global.nc.f32 	%f38, [%rd12+24];
	min.f32 	%f39, %f37, %f38;
	ld.global.nc.f32 	%f40, [%rd12+28];
	min.f32 	%f41, %f39, %f40;
	ld.global.nc.f32 	%f42, [%rd12+32];
	min.f32 	%f43, %f41, %f42;
	ld.global.nc.f32 	%f44, [%rd12+36];
	min.f32 	%f47, %f43, %f44;
	add.s32 	%r12, %r12, 1;
	add.s64 	%rd12, %rd12, 80;
	setp.ne.s32 	%p1, %r12, 15;
	@%p1 bra 	$L__BB0_3;
	add.s32 	%r11, %r11, 1;
	setp.ne.s32 	%p2, %r11, 15;
	@%p2 bra 	$L__BB0_2;
	add.s32 	%r10, %r10, 1;
	setp.ne.s32 	%p3, %r10, 18;
	@%p3 bra 	$L__BB0_1;
	cvta.to.global.u64 	%rd11, %rd6;
	st.global.f32 	[%rd11], %f47;
	ret;

}


// ===== COMPILED SASS (sm_100) =====

	.target	sm_100

	.elftype	@"ET_EXEC"


//--------------------- .note.nv.tkinfo           --------------------------
	.section	.note.nv.tkinfo,"",@"SHT_NOTE"
	.sectionflags	@"SHF_NOTE_NV_TKINFO"
	.tkinfo
        /*0018*/ 	.word	0x00000002
        /*0030*/ 	.string	""
        /*0030*/ 	.string	"ptxas"
        /*0030*/ 	.string	"Cuda compilation tools, release 13.0, V13.0.88"
        /*0030*/ 	.string	"Build cuda_13.0.r13.0/compiler.36424714_0"
        /*0030*/ 	.string	"-arch sm_100 -m 64 "



//--------------------- .note.nv.cuinfo           --------------------------
	.section	.note.nv.cuinfo,"",@"SHT_NOTE"
	.sectionflags	@"SHF_NOTE_NV_CUINFO"
        /*0018*/ 	.short	0x0002
        /*001a*/ 	.short	0x0064
        /*001c*/ 	.short	0x0082
	.zero		2


//--------------------- .nv.info                  --------------------------
	.section	.nv.info,"",@"SHT_CUDA_INFO"
	.align	4


	//----- nvinfo : EIATTR_REGCOUNT
	.align		4
        /*0000*/ 	.byte	0x04, 0x2f
        /*0002*/ 	.short	(.L_1 - .L_0)
	.align		4
.L_0:
        /*0004*/ 	.word	index@(default_function_kernel)
        /*0008*/ 	.word	0x0000001e


	//----- nvinfo : EIATTR_FRAME_SIZE
	.align		4
.L_1:
        /*000c*/ 	.byte	0x04, 0x11
        /*000e*/ 	.short	(.L_3 - .L_2)
	.align		4
.L_2:
        /*0010*/ 	.word	index@(default_function_kernel)
        /*0014*/ 	.word	0x00000000


	//----- nvinfo : EIATTR_MIN_STACK_SIZE
	.align		4
.L_3:
        /*0018*/ 	.byte	0x04, 0x12
        /*001a*/ 	.short	(.L_5 - .L_4)
	.align		4
.L_4:
        /*001c*/ 	.word	index@(default_function_kernel)
        /*0020*/ 	.word	0x00000000
.L_5:


//--------------------- .nv.compat                --------------------------
	.section	.nv.compat,"",@"SHT_CUDA_COMPAT_INFO"
	.align	4
        /*0000*/ 	.byte	0x02, 0x09, 0x00, 0x00, 0x02, 0x02, 0x01, 0x00, 0x02, 0x05, 0x05, 0x00, 0x03, 0x07, 0x01, 0x01
        /*0010*/ 	.byte	0x02, 0x03, 0x00, 0x00, 0x02, 0x06, 0x01, 0x00, 0x04, 0x0b, 0x08, 0x00, 0x09, 0x00, 0x00, 0x00
        /*0020*/ 	.byte	0x00, 0x00, 0x00, 0x00


//--------------------- .nv.info.default_function_kernel --------------------------
	.section	.nv.info.default_function_kernel,"",@"SHT_CUDA_INFO"
	.sectionflags	@""
	.align	4


	//----- nvinfo : EIATTR_CUDA_API_VERSION
	.align		4
        /*0000*/ 	.byte	0x04, 0x37
        /*0002*/ 	.short	(.L_7 - .L_6)
.L_6:
        /*0004*/ 	.word	0x00000082


	//----- nvinfo : EIATTR_KPARAM_INFO
	.align		4
.L_7:
        /*0008*/ 	.byte	0x04, 0x17
        /*000a*/ 	.short	(.L_9 - .L_8)
.L_8:
        /*000c*/ 	.word	0x00000000
        /*0010*/ 	.short	0x0001
        /*0012*/ 	.short	0x0008
        /*0014*/ 	.byte	0x00, 0xf5, 0x21, 0x00


	//----- nvinfo : EIATTR_KPARAM_INFO
	.align		4
.L_9:
        /*0018*/ 	.byte	0x04, 0x17
        /*001a*/ 	.short	(.L_11 - .L_10)
.L_10:
        /*001c*/ 	.word	0x00000000
        /*0020*/ 	.short	0x0000
        /*0022*/ 	.short	0x0000
        /*0024*/ 	.byte	0x00, 0xf5, 0x21, 0x00


	//----- nvinfo : EIATTR_SPARSE_MMA_MASK
	.align		4
.L_11:
        /*0028*/ 	.byte	0x03, 0x50
        /*002a*/ 	.short	0x0000


	//----- nvinfo : EIATTR_MAXREG_COUNT
	.align		4
        /*002c*/ 	.byte	0x03, 0x1b
        /*002e*/ 	.short	0x00ff


	//----- nvinfo : EIATTR_MERCURY_ISA_VERSION
	.align		4
        /*0030*/ 	.byte	0x03, 0x5f
        /*0032*/ 	.short	0x0101


	//----- nvinfo : EIATTR_VRC_CTA_INIT_COUNT
	.align		4
        /*0034*/ 	.byte	0x02, 0x4a
	.zero		1
	.zero		1


	//----- nvinfo : EIATTR_EXIT_INSTR_OFFSETS
	.align		4
        /*0038*/ 	.byte	0x04, 0x1c
        /*003a*/ 	.short	(.L_13 - .L_12)


	//   ....[0]....
.L_12:
        /*003c*/ 	.word	0x00000b40


	//----- nvinfo : EIATTR_CBANK_PARAM_SIZE
	.align		4
.L_13:
        /*0040*/ 	.byte	0x03, 0x19
        /*0042*/ 	.short	0x0010


	//----- nvinfo : EIATTR_PARAM_CBANK
	.align		4
        /*0044*/ 	.byte	0x04, 0x0a
        /*0046*/ 	.short	(.L_15 - .L_14)
	.align		4
.L_14:
        /*0048*/ 	.word	index@(.nv.constant0.default_function_kernel)
        /*004c*/ 	.short	0x0380
        /*004e*/ 	.short	0x0010


	//----- nvinfo : EIATTR_SW_WAR
	.align		4
.L_15:
        /*0050*/ 	.byte	0x04, 0x36
        /*0052*/ 	.short	(.L_17 - .L_16)
.L_16:
        /*0054*/ 	.word	0x00000008
.L_17:


//--------------------- .nv.callgraph             --------------------------
	.section	.nv.callgraph,"",@"SHT_CUDA_CALLGRAPH"
	.align	4
	.sectionentsize	8
	.align		4
        /*0000*/ 	.word	0x00000000
	.align		4
        /*0004*/ 	.word	0xffffffff
	.align		4
        /*0008*/ 	.word	0x00000000
	.align		4
        /*000c*/ 	.word	0xfffffffe
	.align		4
        /*0010*/ 	.word	0x00000000
	.align		4
        /*0014*/ 	.word	0xfffffffd
	.align		4
        /*0018*/ 	.word	0x00000000
	.align		4
        /*001c*/ 	.word	0xfffffffc


//--------------------- .text.default_function_kernel --------------------------
	.section	.text.default_function_kernel,"ax",@progbits
	.align	128
        .global         default_function_kernel
        .type           default_function_kernel,@function
        .size           default_function_kernel,(.L_x_4 - default_function_kernel)
        .other          default_function_kernel,@"STO_CUDA_ENTRY STV_DEFAULT"
default_function_kernel:
.text.default_function_kernel:
[----:B------:R-:W-:Y:S01]  /*0000*/  LDC R1, c[0x0][0x37c] ;  /* 0x0000df00ff017b82 */ /* 0x000fe20000000800 */
[----:B------:R-:W0:Y:S01]  /*0010*/  LDCU.64 UR6, c[0x0][0x380] ;  /* 0x00007000ff0677ac */ /* 0x000e220008000a00 */
[----:B------:R-:W-:Y:S01]  /*0020*/  IMAD.MOV.U32 R12, RZ, RZ, 0x7f7ffffd ;  /* 0x7f7ffffdff0c7424 */ /* 0x000fe200078e00ff */
[----:B------:R-:W1:Y:S01]  /*0030*/  LDCU.64 UR12, c[0x0][0x358] ;  /* 0x00006b00ff0c77ac */ /* 0x000e620008000a00 */
[----:B------:R-:W-:Y:S01]  /*0040*/  UMOV UR4, URZ ;  /* 0x000000ff00047c82 */ /* 0x000fe20008000000 */
[----:B0-----:R-:W-:-:S04]  /*0050*/  UIADD3 UR8, UP0, UPT, UR6, 0x28, URZ ;  /* 0x0000002806087890 */ /* 0x001fc8000ff1e0ff */
[----:B-1----:R-:W-:-:S12]  /*0060*/  UIADD3.X UR7, UPT, UPT, URZ, UR7, URZ, UP0, !UPT ;  /* 0x00000007ff077290 */ /* 0x002fd800087fe4ff */
.L_x_2:
[----:B------:R-:W-:Y:S01]  /*0070*/  UMOV UR6, UR8 ;  /* 0x0000000800067c82 */ /* 0x000fe20008000000 */
[----:B------:R-:W-:Y:S01]  /*0080*/  UMOV UR5, URZ ;  /* 0x000000ff00057c82 */ /* 0x000fe20008000000 */
[----:B------:R-:W-:Y:S02]  /*0090*/  UIMAD.WIDE.U32 UR14, UR4, 0x4650, UR6 ;  /* 0x00004650040e78a5 */ /* 0x000fe4000f8e0006 */
[----:B------:R-:W-:-:S04]  /*00a0*/  UIADD3 UR4, UPT, UPT, UR4, 0x1, URZ ;  /* 0x0000000104047890 */ /* 0x000fc8000fffe0ff */
[----:B------:R-:W-:-:S11]  /*00b0*/  UISETP.NE.AND UP1, UPT, UR4, 0x12, UPT ;  /* 0x000000120400788c */ /* 0x000fd6000bf25270 */
.L_x_1:
[----:B------:R-:W-:Y:S02]  /*00c0*/  UIMAD.WIDE.U32 UR10, UR5, 0x4b0, UR14 ;  /* 0x000004b0050a78a5 */ /* 0x000fe4000f8e000e */
[----:B------:R-:W-:Y:S01]  /*00d0*/  UIADD3 UR5, UPT, UPT, UR5, 0x1, URZ ;  /* 0x0000000105057890 */ /* 0x000fe2000fffe0ff */
[----:B------:R-:W-:-:S03]  /*00e0*/  UMOV UR6, URZ ;  /* 0x000000ff00067c82 */ /* 0x000fc60008000000 */
[----:B------:R-:W-:Y:S01]  /*00f0*/  IMAD.U32 R5, RZ, RZ, UR11 ;  /* 0x0000000bff057e24 */ /* 0x000fe2000f8e00ff */
[----:B------:R-:W-:Y:S01]  /*0100*/  UISETP.NE.AND UP2, UPT, UR5, 0xf, UPT ;  /* 0x0000000f0500788c */ /* 0x000fe2000bf45270 */
[----:B------:R-:W-:Y:S02]  /*0110*/  IMAD.U32 R3, RZ, RZ, UR11 ;  /* 0x0000000bff037e24 */ /* 0x000fe4000f8e00ff */
[----:B------:R-:W-:Y:S02]  /*0120*/  IMAD.U32 R2, RZ, RZ, UR10 ;  /* 0x0000000aff027e24 */ /* 0x000fe4000f8e00ff */
[----:B------:R-:W-:Y:S02]  /*0130*/  IMAD.U32 R4, RZ, RZ, UR10 ;  /* 0x0000000aff047e24 */ /* 0x000fe4000f8e00ff */
[----:B------:R-:W-:-:S07]  /*0140*/  IMAD.MOV.U32 R3, RZ, RZ, R5 ;  /* 0x000000ffff037224 */ /* 0x000fce00078e0005 */
.L_x_0:
[----:B------:R-:W2:Y:S04]  /*0150*/  LDG.E.CONSTANT R19, desc[UR12][R2.64+-0x28] ;  /* 0xffffd80c02137981 */ /* 0x000ea8000c1e9900 */
[----:B------:R-:W2:Y:S04]  /*0160*/  LDG.E.CONSTANT R14, desc[UR12][R2.64+-0x24] ;  /* 0xffffdc0c020e7981 */ /* 0x000ea8000c1e9900 */
[----:B------:R-:W3:Y:S04]  /*0170*/  LDG.E.CONSTANT R27, desc[UR12][R2.64+-0x20] ;  /* 0xffffe00c021b7981 */ /* 0x000ee8000c1e9900 */
[----:B------:R-:W3:Y:S04]  /*0180*/  LDG.E.CONSTANT R26, desc[UR12][R2.64+-0x1c] ;  /* 0xffffe40c021a7981 */ /* 0x000ee8000c1e9900 */
[----:B------:R-:W4:Y:S04]  /*0190*/  LDG.E.CONSTANT R15, desc[UR12][R2.64+-0x18] ;  /* 0xffffe80c020f7981 */ /* 0x000f28000c1e9900 */
[----:B------:R-:W4:Y:S04]  /*01a0*/  LDG.E.CONSTANT R24, desc[UR12][R2.64+-0x14] ;  /* 0xffffec0c02187981 */ /* 0x000f28000c1e9900 */
[----:B------:R-:W5:Y:S04]  /*01b0*/  LDG.E.CONSTANT R13, desc[UR12][R2.64+-0x10] ;  /* 0xfffff00c020d7981 */ /* 0x000f68000c1e9900 */
        /* <DEDUP_REMOVED lines=16> */
[----:B------:R-:W5:Y:S01]  /*02c0*/  LDG.E.CONSTANT R23, desc[UR12][R2.64+0x34] ;  /* 0x0000340c02177981 */ /* 0x000f62000c1e9900 */
[----:B--2---:R-:W-:-:S03]  /*02d0*/  FMNMX3 R14, R12, R19, R14, PT ;  /* 0x000000130c0e7276 */ /* 0x004fc6000380000e */
[----:B------:R-:W2:Y:S04]  /*02e0*/  LDG.E.CONSTANT R19, desc[UR12][R2.64+0x3c] ;  /* 0x00003c0c02137981 */ /* 0x000ea8000c1e9900 */
[----:B------:R-:W2:Y:S01]  /*02f0*/  LDG.E.CONSTANT R12, desc[UR12][R2.64+0x40] ;  /* 0x0000400c020c7981 */ /* 0x000ea2000c1e9900 */
[----:B---3--:R-:W-:-:S03]  /*0300*/  FMNMX3 R26, R14, R27, R26, PT ;  /* 0x0000001b0e1a7276 */ /* 0x008fc6000380001a */
[----:B------:R-:W2:Y:S01]  /*0310*/  LDG.E.CONSTANT R14, desc[UR12][R2.64+0x38] ;  /* 0x0000380c020e7981 */ /* 0x000ea2000c1e9900 */
[----:B----4-:R-:W-:-:S03]  /*0320*/  FMNMX3 R24, R26, R15, R24, PT ;  /* 0x0000000f1a187276 */ /* 0x010fc60003800018 */
[----:B------:R-:W3:Y:S01]  /*0330*/  LDG.E.CONSTANT R15, desc[UR12][R2.64+0x44] ;  /* 0x0000440c020f7981 */ /* 0x000ee2000c1e9900 */
[----:B-----5:R-:W-:-:S03]  /*0340*/  FMNMX3 R24, R24, R13, R10, PT ;  /* 0x0000000d18187276 */ /* 0x020fc6000380000a */
[----:B------:R-:W4:Y:S04]  /*0350*/  LDG.E.CONSTANT R10, desc[UR12][R2.64+0x48] ;  /* 0x0000480c020a7981 */ /* 0x000f28000c1e9900 */
[----:B------:R-:W4:Y:S01]  /*0360*/  LDG.E.CONSTANT R13, desc[UR12][R2.64+0x4c] ;  /* 0x00004c0c020d7981 */ /* 0x000f22000c1e9900 */
[----:B------:R-:W-:-:S03]  /*0370*/  FMNMX3 R24, R24, R8, R11, PT ;  /* 0x0000000818187276 */ /* 0x000fc6000380000b */
[----:B------:R-:W5:Y:S04]  /*0380*/  LDG.E.CONSTANT R8, desc[UR12][R2.64+0x50] ;  /* 0x0000500c02087981 */ /* 0x000f68000c1e9900 */
[----:B------:R-:W5:Y:S01]  /*0390*/  LDG.E.CONSTANT R11, desc[UR12][R2.64+0x54] ;  /* 0x0000540c020b7981 */ /* 0x000f62000c1e9900 */
        /* <DEDUP_REMOVED lines=21> */
[----:B--2---:R-:W-:-:S03]  /*04f0*/  FMNMX3 R24, R24, R14, R19, PT ;  /* 0x0000000e18187276 */ /* 0x004fc60003800013 */
[----:B------:R-:W2:Y:S04]  /*0500*/  LDG.E.CONSTANT R19, desc[UR12][R2.64+0x90] ;  /* 0x0000900c02137981 */ /* 0x000ea8000c1e9900 */
[----:B------:R-:W2:Y:S01]  /*0510*/  LDG.E.CONSTANT R14, desc[UR12][R2.64+0x94] ;  /* 0x0000940c020e7981 */ /* 0x000ea2000c1e9900 */
[----:B---3--:R-:W-:-:S03]  /*0520*/  FMNMX3 R24, R24, R12, R15, PT ;  /* 0x0000000c18187276 */ /* 0x008fc6000380000f */
[----:B------:R-:W3:Y:S04]  /*0530*/  LDG.E.CONSTANT R15, desc[UR12][R2.64+0x98] ;  /* 0x0000980c020f7981 */ /* 0x000ee8000c1e9900 */
[----:B------:R-:W3:Y:S01]  /*0540*/  LDG.E.CONSTANT R12, desc[UR12][R2.64+0x9c] ;  /* 0x00009c0c020c7981 */ /* 0x000ee2000c1e9900 */
[----:B----4-:R-:W-:-:S03]  /*0550*/  FMNMX3 R24, R24, R10, R13, PT ;  /* 0x0000000a18187276 */ /* 0x010fc6000380000d */
[----:B------:R-:W4:Y:S04]  /*0560*/  LDG.E.CONSTANT R13, desc[UR12][R2.64+0xa0] ;  /* 0x0000a00c020d7981 */ /* 0x000f28000c1e9900 */
[----:B------:R-:W4:Y:S01]  /*0570*/  LDG.E.CONSTANT R10, desc[UR12][R2.64+0xa4] ;  /* 0x0000a40c020a7981 */ /* 0x000f22000c1e9900 */
[----:B-----5:R-:W-:-:S03]  /*0580*/  FMNMX3 R24, R24, R8, R11, PT ;  /* 0x0000000818187276 */ /* 0x020fc6000380000b */
        /* <DEDUP_REMOVED lines=70> */
[----:B------:R0:W5:Y:S01]  /*09f0*/  LDG.E.CONSTANT R6, desc[UR12][R2.64+0x164] ;  /* 0x0001640c02067981 */ /* 0x000162000c1e9900 */
[----:B------:R-:W-:-:S04]  /*0a00*/  FMNMX3 R4, R24, R7, R4, PT ;  /* 0x0000000718047276 */ /* 0x000fc80003800004 */
[----:B------:R-:W-:-:S04]  /*0a10*/  FMNMX3 R0, R4, R5, R0, PT ;  /* 0x0000000504007276 */ /* 0x000fc80003800000 */
[----:B------:R-:W-:-:S04]  /*0a20*/  FMNMX3 R0, R0, R17, R16, PT ;  /* 0x0000001100007276 */ /* 0x000fc80003800010 */
[----:B------:R-:W-:-:S04]  /*0a30*/  FMNMX3 R0, R0, R21, R18, PT ;  /* 0x0000001500007276 */ /* 0x000fc80003800012 */
[----:B------:R-:W-:Y:S01]  /*0a40*/  FMNMX3 R0, R0, R25, R22, PT ;  /* 0x0000001900007276 */ /* 0x000fe20003800016 */
[----:B------:R-:W-:-:S03]  /*0a50*/  UIADD3 UR6, UPT, UPT, UR6, 0x5, URZ ;  /* 0x0000000506067890 */ /* 0x000fc6000fffe0ff */
[----:B------:R-:W-:Y:S01]  /*0a60*/  FMNMX3 R0, R0, R23, R20, PT ;  /* 0x0000001700007276 */ /* 0x000fe20003800014 */
[----:B------:R-:W-:Y:S01]  /*0a70*/  UISETP.NE.AND UP0, UPT, UR6, 0xf, UPT ;  /* 0x0000000f0600788c */ /* 0x000fe2000bf05270 */
[----:B0-----:R-:W-:-:S05]  /*0a80*/  IADD3 R2, P0, PT, R2, 0x190, RZ ;  /* 0x0000019002027810 */ /* 0x001fca0007f1e0ff */
[----:B------:R-:W-:Y:S01]  /*0a90*/  IMAD.X R3, RZ, RZ, R3, P0 ;  /* 0x000000ffff037224 */ /* 0x000fe200000e0603 */
[----:B--2---:R-:W-:-:S04]  /*0aa0*/  FMNMX3 R0, R0, R19, R14, PT ;  /* 0x0000001300007276 */ /* 0x004fc8000380000e */
[----:B---3--:R-:W-:-:S04]  /*0ab0*/  FMNMX3 R0, R0, R15, R12, PT ;  /* 0x0000000f00007276 */ /* 0x008fc8000380000c */
[----:B----4-:R-:W-:-:S04]  /*0ac0*/  FMNMX3 R0, R0, R13, R10, PT ;  /* 0x0000000d00007276 */ /* 0x010fc8000380000a */
[----:B-----5:R-:W-:-:S04]  /*0ad0*/  FMNMX3 R0, R0, R11, R8, PT ;  /* 0x0000000b00007276 */ /* 0x020fc80003800008 */
[----:B------:R-:W-:Y:S01]  /*0ae0*/  FMNMX3 R12, R0, R9, R6, PT ;  /* 0x00000009000c7276 */ /* 0x000fe20003800006 */
[----:B------:R-:W-:Y:S06]  /*0af0*/  BRA.U UP0, `(.L_x_0) ;  /* 0xfffffff500947547 */ /* 0x000fec000b83ffff */
[----:B------:R-:W-:Y:S05]  /*0b00*/  BRA.U UP2, `(.L_x_1) ;  /* 0xfffffff5026c7547 */ /* 0x000fea000b83ffff */
[----:B------:R-:W-:Y:S05]  /*0b10*/  BRA.U UP1, `(.L_x_2) ;  /* 0xfffffff501547547 */ /* 0x000fea000b83ffff */
[----:B------:R-:W0:Y:S02]  /*0b20*/  LDC.64 R2, c[0x0][0x388] ;  /* 0x0000e200ff027b82 */ /* 0x000e240000000a00 */
[----:B0-----:R-:W-:Y:S01]  /*0b30*/  STG.E desc[UR12][R2.64], R12 ;  /* 0x0000000c02007986 */ /* 0x001fe2000c10190c */
[----:B------:R-:W-:Y:S05]  /*0b40*/  EXIT ;  /* 0x000000000000794d */ /* 0x000fea0003800000 */
.L_x_3:
[----:B------:R-:W-:-:S00]  /*0b50*/  BRA `(.L_x_3) ;  /* 0xfffffffc00fc7947 */ /* 0x000fc0000383ffff */
[----:B------:R-:W-:-:S00]  /*0b60*/  NOP ;  /* 0x0000000000007918 */ /* 0x000fc00000000000 */
        /* <DEDUP_REMOVED lines=9> */
.L_x_4:


//--------------------- .nv.shared.reserved.0     --------------------------
	.section	.nv.shared.reserved.0,"aw",@nobits
	.weak		__nv_reservedSMEM_offset_0_alias
	.size		__nv_reservedSMEM_offset_0_alias, 0, 64
	.other		__nv_reservedSMEM_offset_0_alias,@"STO_CUDA_RESERVED_SHARED STV_DEFAULT"
__nv_reservedSMEM_offset_0_alias:
	.zero		0
	.zero		64


//--------------------- .nv.constant0.default_function_kernel --------------------------
	.section	.nv.constant0.default_function_kernel,"a",@progbits
	.sectionflags	@""
	.align	4
.nv.constant0.default_function_kernel:
	.zero		912


//--------------------- SYMBOLS --------------------------

	.type		.nv.reservedSmem.offset0,@object
	.size		.nv.reservedSmem.offset0,0x4
